//
// Generated by NVIDIA NVVM Compiler
//
// Compiler Build ID: CL-36424714
// Cuda compilation tools, release 13.0, V13.0.88
// Based on NVVM 20.0.0
//

.version 9.0
.target sm_100
.address_size 64

	// .globl	_Z17print_info_kernelv
.extern .func  (.param .b32 func_retval0) vprintf
(
	.param .b64 vprintf_param_0,
	.param .b64 vprintf_param_1
)
;
.global .align 1 .b8 $str[135] = {226, 128, 171, 226, 128, 170, 72, 101, 108, 108, 111, 226, 128, 172, 226, 128, 172, 32, 226, 128, 171, 226, 128, 170, 67, 85, 68, 65, 226, 128, 172, 226, 128, 172, 32, 226, 128, 171, 226, 128, 170, 73, 226, 128, 153, 109, 226, 128, 172, 226, 128, 172, 32, 226, 128, 171, 226, 128, 170, 97, 226, 128, 172, 226, 128, 172, 32, 226, 128, 171, 226, 128, 170, 116, 104, 114, 101, 97, 100, 226, 128, 172, 226, 128, 172, 32, 37, 100, 32, 226, 128, 171, 226, 128, 170, 102, 114, 111, 109, 226, 128, 172, 226, 128, 172, 32, 226, 128, 171, 226, 128, 172, 226, 128, 171, 226, 128, 170, 98, 108, 111, 99, 107, 32, 37, 100, 32, 10, 226, 128, 172, 226, 128, 172};

.visible .entry _Z17print_info_kernelv()
{
	.local .align 8 .b8 	__local_depot0[8];
	.reg .b64 	%SP;
	.reg .b64 	%SPL;
	.reg .b32 	%r<5>;
	.reg .b64 	%rd<5>;

	mov.u64 	%SPL, __local_depot0;
	cvta.local.u64 	%SP, %SPL;
	add.u64 	%rd1, %SP, 0;
	add.u64 	%rd2, %SPL, 0;
	mov.u32 	%r1, %tid.x;
	mov.u32 	%r2, %ctaid.x;
	st.local.v2.u32 	[%rd2], {%r1, %r2};
	mov.u64 	%rd3, $str;
	cvta.global.u64 	%rd4, %rd3;
	{ // callseq 0, 0
	.param .b64 param0;
	st.param.b64 	[param0], %rd4;
	.param .b64 param1;
	st.param.b64 	[param1], %rd1;
	.param .b32 retval0;
	call.uni (retval0), 
	vprintf, 
	(
	param0, 
	param1
	);
	ld.param.b32 	%r3, [retval0];
	} // callseq 0
	ret;

}


// ===== COMPILED SASS (sm_100) =====

	.target	sm_100

	.elftype	@"ET_EXEC"


//--------------------- .note.nv.tkinfo           --------------------------
	.section	.note.nv.tkinfo,"",@"SHT_NOTE"
	.sectionflags	@"SHF_NOTE_NV_TKINFO"
	.tkinfo
        /*0018*/ 	.word	0x00000002
        /*0030*/ 	.string	""
        /*0030*/ 	.string	"ptxas"
        /*0030*/ 	.string	"Cuda compilation tools, release 13.0, V13.0.88"
        /*0030*/ 	.string	"Build cuda_13.0.r13.0/compiler.36424714_0"
        /*0030*/ 	.string	"-arch sm_100 -m 64 "



//--------------------- .note.nv.cuinfo           --------------------------
	.section	.note.nv.cuinfo,"",@"SHT_NOTE"
	.sectionflags	@"SHF_NOTE_NV_CUINFO"
        /*0018*/ 	.short	0x0002
        /*001a*/ 	.short	0x0064
        /*001c*/ 	.short	0x0082
	.zero		2


//--------------------- .nv.info                  --------------------------
	.section	.nv.info,"",@"SHT_CUDA_INFO"
	.align	4


	//----- nvinfo : EIATTR_REGCOUNT
	.align		4
        /*0000*/ 	.byte	0x04, 0x2f
        /*0002*/ 	.short	(.L_2 - .L_1)
	.align		4
.L_1:
        /*0004*/ 	.word	index@(_Z17print_info_kernelv)
        /*0008*/ 	.word	0x00000018


	//----- nvinfo : EIATTR_FRAME_SIZE
	.align		4
.L_2:
        /*000c*/ 	.byte	0x04, 0x11
        /*000e*/ 	.short	(.L_4 - .L_3)
	.align		4
.L_3:
        /*0010*/ 	.word	index@(_Z17print_info_kernelv)
        /*0014*/ 	.word	0x00000008


	//----- nvinfo : EIATTR_MIN_STACK_SIZE
	.align		4
.L_4:
        /*0018*/ 	.byte	0x04, 0x12
        /*001a*/ 	.short	(.L_6 - .L_5)
	.align		4
.L_5:
        /*001c*/ 	.word	index@(_Z17print_info_kernelv)
        /*0020*/ 	.word	0x00000008
.L_6:


//--------------------- .nv.compat                --------------------------
	.section	.nv.compat,"",@"SHT_CUDA_COMPAT_INFO"
	.align	4
        /*0000*/ 	.byte	0x02, 0x09, 0x00, 0x00, 0x02, 0x02, 0x01, 0x00, 0x02, 0x05, 0x05, 0x00, 0x03, 0x07, 0x01, 0x01
        /*0010*/ 	.byte	0x02, 0x03, 0x00, 0x00, 0x02, 0x06, 0x01, 0x00, 0x04, 0x0b, 0x08, 0x00, 0x09, 0x00, 0x00, 0x00
        /*0020*/ 	.byte	0x00, 0x00, 0x00, 0x00


//--------------------- .nv.info._Z17print_info_kernelv --------------------------
	.section	.nv.info._Z17print_info_kernelv,"",@"SHT_CUDA_INFO"
	.sectionflags	@""
	.align	4


	//----- nvinfo : EIATTR_CUDA_API_VERSION
	.align		4
        /*0000*/ 	.byte	0x04, 0x37
        /*0002*/ 	.short	(.L_8 - .L_7)
.L_7:
        /*0004*/ 	.word	0x00000082


	//----- nvinfo : EIATTR_SPARSE_MMA_MASK
	.align		4
.L_8:
        /*0008*/ 	.byte	0x03, 0x50
        /*000a*/ 	.short	0x0000


	//----- nvinfo : EIATTR_MAXREG_COUNT
	.align		4
        /*000c*/ 	.byte	0x03, 0x1b
        /*000e*/ 	.short	0x00ff


	//----- nvinfo : EIATTR_EXTERNS
	.align		4
        /*0010*/ 	.byte	0x04, 0x0f
        /*0012*/ 	.short	(.L_10 - .L_9)


	//   ....[0]....
	.align		4
.L_9:
        /*0014*/ 	.word	index@(vprintf)


	//----- nvinfo : EIATTR_MERCURY_ISA_VERSION
	.align		4
.L_10:
        /*0018*/ 	.byte	0x03, 0x5f
        /*001a*/ 	.short	0x0101


	//----- nvinfo : EIATTR_VRC_CTA_INIT_COUNT
	.align		4
        /*001c*/ 	.byte	0x02, 0x4a
	.zero		1
	.zero		1


	//----- nvinfo : EIATTR_SYSCALL_OFFSETS
	.align		4
        /*0020*/ 	.byte	0x04, 0x46
        /*0022*/ 	.short	(.L_12 - .L_11)


	//   ....[0]....
.L_11:
        /*0024*/ 	.word	0x000000f0


	//----- nvinfo : EIATTR_EXIT_INSTR_OFFSETS
	.align		4
.L_12:
        /*0028*/ 	.byte	0x04, 0x1c
        /*002a*/ 	.short	(.L_14 - .L_13)


	//   ....[0]....
.L_13:
        /*002c*/ 	.word	0x00000100


	//----- nvinfo : EIATTR_SW_WAR
	.align		4
.L_14:
        /*0030*/ 	.byte	0x04, 0x36
        /*0032*/ 	.short	(.L_16 - .L_15)
.L_15:
        /*0034*/ 	.word	0x00000008
.L_16:


//--------------------- .nv.callgraph             --------------------------
	.section	.nv.callgraph,"",@"SHT_CUDA_CALLGRAPH"
	.align	4
	.sectionentsize	8
	.align		4
        /*0000*/ 	.word	0x00000000
	.align		4
        /*0004*/ 	.word	0xffffffff
	.align		4
        /*0008*/ 	.word	index@(_Z17print_info_kernelv)
	.align		4
        /*000c*/ 	.word	index@(vprintf)
	.align		4
        /*0010*/ 	.word	0x00000000
	.align		4
        /*0014*/ 	.word	0xfffffffe
	.align		4
        /*0018*/ 	.word	0x00000000
	.align		4
        /*001c*/ 	.word	0xfffffffd
	.align		4
        /*0020*/ 	.word	0x00000000
	.align		4
        /*0024*/ 	.word	0xfffffffc


//--------------------- .nv.constant4             --------------------------
	.section	.nv.constant4,"a",@progbits
	.align	8
	.align		8
.nv.constant4:
        /*0000*/ 	.dword	vprintf
	.align		8
        /*0008*/ 	.dword	$str


//--------------------- .text._Z17print_info_kernelv --------------------------
	.section	.text._Z17print_info_kernelv,"ax",@progbits
	.align	128
        .global         _Z17print_info_kernelv
        .type           _Z17print_info_kernelv,@function
        .size           _Z17print_info_kernelv,(.L_x_2 - _Z17print_info_kernelv)
        .other          _Z17print_info_kernelv,@"STO_CUDA_ENTRY STV_DEFAULT"
_Z17print_info_kernelv:
.text._Z17print_info_kernelv:
[----:B------:R-:W0:Y:S01]  /*0000*/  LDC R1, c[0x0][0x37c] ;  /* 0x0000df00ff017b82 */ /* 0x000e220000000800 */
[----:B------:R-:W1:Y:S01]  /*0010*/  S2R R8, SR_TID.X ;  /* 0x0000000000087919 */ /* 0x000e620000002100 */
[----:B0-----:R-:W-:Y:S01]  /*0020*/  VIADD R1, R1, 0xfffffff8 ;  /* 0xfffffff801017836 */ /* 0x001fe20000000000 */
[----:B------:R-:W-:Y:S01]  /*0030*/  MOV R0, 0x0 ;  /* 0x0000000000007802 */ /* 0x000fe20000000f00 */
[----:B------:R-:W0:Y:S01]  /*0040*/  LDCU UR4, c[0x0][0x2f8] ;  /* 0x00005f00ff0477ac */ /* 0x000e220008000800 */
[----:B------:R-:W1:Y:S03]  /*0050*/  S2R R9, SR_CTAID.X ;  /* 0x0000000000097919 */ /* 0x000e660000002500 */
[----:B------:R2:W3:Y:S01]  /*0060*/  LDC.64 R2, c[0x4][R0] ;  /* 0x0100000000027b82 */ /* 0x0004e20000000a00 */
[----:B------:R-:W4:Y:S01]  /*0070*/  LDCU.64 UR6, c[0x4][0x8] ;  /* 0x01000100ff0677ac */ /* 0x000f220008000a00 */
[----:B------:R-:W5:Y:S01]  /*0080*/  LDCU UR5, c[0x0][0x2fc] ;  /* 0x00005f80ff0577ac */ /* 0x000f620008000800 */
[----:B0-----:R-:W-:Y:S01]  /*0090*/  IADD3 R6, P0, PT, R1, UR4, RZ ;  /* 0x0000000401067c10 */ /* 0x001fe2000ff1e0ff */
[----:B----4-:R-:W-:Y:S01]  /*00a0*/  IMAD.U32 R4, RZ, RZ, UR6 ;  /* 0x00000006ff047e24 */ /* 0x010fe2000f8e00ff */
[----:B------:R-:W-:-:S03]  /*00b0*/  MOV R5, UR7 ;  /* 0x0000000700057c02 */ /* 0x000fc60008000f00 */
[----:B-----5:R-:W-:Y:S01]  /*00c0*/  IMAD.X R7, RZ, RZ, UR5, P0 ;  /* 0x00000005ff077e24 */ /* 0x020fe200080e06ff */
[----:B-1----:R2:W-:Y:S07]  /*00d0*/  STL.64 [R1], R8 ;  /* 0x0000000801007387 */ /* 0x0025ee0000100a00 */
[----:B------:R-:W-:-:S07]  /*00e0*/  LEPC R20, `(.L_x_0) ;  /* 0x000000001014794e */ /* 0x000fce0000000000 */
[----:B--23--:R-:W-:Y:S05]  /*00f0*/  CALL.ABS.NOINC R2 ;  /* 0x0000000002007343 */ /* 0x00cfea0003c00000 */
.L_x_0:
[----:B------:R-:W-:Y:S05]  /*0100*/  EXIT ;  /* 0x000000000000794d */ /* 0x000fea0003800000 */
.L_x_1:
[----:B------:R-:W-:-:S00]  /*0110*/  BRA `(.L_x_1) ;  /* 0xfffffffc00fc7947 */ /* 0x000fc0000383ffff */
[----:B------:R-:W-:-:S00]  /*0120*/  NOP ;  /* 0x0000000000007918 */ /* 0x000fc00000000000 */
        /* <DEDUP_REMOVED lines=13> */
.L_x_2:


//--------------------- .nv.global.init           --------------------------
	.section	.nv.global.init,"aw",@progbits
.nv.global.init:
	.type		$str,@object
	.size		$str,(.L_0 - $str)
$str:
        /*0000*/ 	.byte	0xe2, 0x80, 0xab, 0xe2, 0x80, 0xaa, 0x48, 0x65, 0x6c, 0x6c, 0x6f, 0xe2, 0x80, 0xac, 0xe2, 0x80
        /*0010*/ 	.byte	0xac, 0x20, 0xe2, 0x80, 0xab, 0xe2, 0x80, 0xaa, 0x43, 0x55, 0x44, 0x41, 0xe2, 0x80, 0xac, 0xe2
        /*0020*/ 	.byte	0x80, 0xac, 0x20, 0xe2, 0x80, 0xab, 0xe2, 0x80, 0xaa, 0x49, 0xe2, 0x80, 0x99, 0x6d, 0xe2, 0x80
        /*0030*/ 	.byte	0xac, 0xe2, 0x80, 0xac, 0x20, 0xe2, 0x80, 0xab, 0xe2, 0x80, 0xaa, 0x61, 0xe2, 0x80, 0xac, 0xe2
        /*0040*/ 	.byte	0x80, 0xac, 0x20, 0xe2, 0x80, 0xab, 0xe2, 0x80, 0xaa, 0x74, 0x68, 0x72, 0x65, 0x61, 0x64, 0xe2
        /*0050*/ 	.byte	0x80, 0xac, 0xe2, 0x80, 0xac, 0x20, 0x25, 0x64, 0x20, 0xe2, 0x80, 0xab, 0xe2, 0x80, 0xaa, 0x66
        /*0060*/ 	.byte	0x72, 0x6f, 0x6d, 0xe2, 0x80, 0xac, 0xe2, 0x80, 0xac, 0x20, 0xe2, 0x80, 0xab, 0xe2, 0x80, 0xac
        /*0070*/ 	.byte	0xe2, 0x80, 0xab, 0xe2, 0x80, 0xaa, 0x62, 0x6c, 0x6f, 0x63, 0x6b, 0x20, 0x25, 0x64, 0x20, 0x0a
        /*0080*/ 	.byte	0xe2, 0x80, 0xac, 0xe2, 0x80, 0xac, 0x00
.L_0:


//--------------------- .nv.shared.reserved.0     --------------------------
	.section	.nv.shared.reserved.0,"aw",@nobits
	.weak		__nv_reservedSMEM_offset_0_alias
	.size		__nv_reservedSMEM_offset_0_alias, 0, 64
	.other		__nv_reservedSMEM_offset_0_alias,@"STO_CUDA_RESERVED_SHARED STV_DEFAULT"
__nv_reservedSMEM_offset_0_alias:
	.zero		0
	.zero		64


//--------------------- .nv.constant0._Z17print_info_kernelv --------------------------
	.section	.nv.constant0._Z17print_info_kernelv,"a",@progbits
	.sectionflags	@""
	.align	4
.nv.constant0._Z17print_info_kernelv:
	.zero		896


//--------------------- SYMBOLS --------------------------

	.type		.nv.reservedSmem.offset0,@object
	.size		.nv.reservedSmem.offset0,0x4
	.type		vprintf,@function
